	.headerflags	@"EF_CUDA_TEXMODE_UNIFIED EF_CUDA_64BIT_ADDRESS EF_CUDA_ACCELERATORS EF_CUDA_SM90 EF_CUDA_VIRTUAL_SM(EF_CUDA_SM90)"
	.elftype	@"ET_EXEC"


//--------------------- .nv.info                  --------------------------
	.section	.nv.info,"",@"SHT_CUDA_INFO"
	.align	4


	//----- nvinfo : EIATTR_REGCOUNT
	.align		4
        /*0000*/ 	.byte	0x04, 0x2f
        /*0002*/ 	.short	(.L_3 - .L_2)
	.align		4
.L_2:
        /*0004*/ 	.word	index@(triton_poi_fused__native_batch_norm_legit_no_training_add_3)
        /*0008*/ 	.word	0x0000001a


	//----- nvinfo : EIATTR_MIN_STACK_SIZE
	.align		4
.L_3:
        /*000c*/ 	.byte	0x04, 0x12
        /*000e*/ 	.short	(.L_5 - .L_4)
	.align		4
.L_4:
        /*0010*/ 	.word	index@(triton_poi_fused__native_batch_norm_legit_no_training_add_3)
        /*0014*/ 	.word	0x00000000


	//----- nvinfo : EIATTR_FRAME_SIZE
	.align		4
.L_5:
        /*0018*/ 	.byte	0x04, 0x11
        /*001a*/ 	.short	(.L_7 - .L_6)
	.align		4
.L_6:
        /*001c*/ 	.word	index@(triton_poi_fused__native_batch_norm_legit_no_training_add_3)
        /*0020*/ 	.word	0x00000000


	//----- nvinfo : EIATTR_MIN_STACK_SIZE
	.align		4
.L_7:
        /*0024*/ 	.byte	0x04, 0x12
        /*0026*/ 	.short	(.L_9 - .L_8)
	.align		4
.L_8:
        /*0028*/ 	.word	index@(triton_poi_fused__native_batch_norm_legit_no_training_add_3)
        /*002c*/ 	.word	0x00000000
.L_9:


//--------------------- .nv.info.triton_poi_fused__native_batch_norm_legit_no_training_add_3 --------------------------
	.section	.nv.info.triton_poi_fused__native_batch_norm_legit_no_training_add_3,"",@"SHT_CUDA_INFO"
	.sectionflags	@""
	.align	4


	//----- nvinfo : EIATTR_CUDA_API_VERSION
	.align		4
        /*0000*/ 	.byte	0x04, 0x37
        /*0002*/ 	.short	(.L_11 - .L_10)
.L_10:
        /*0004*/ 	.word	0x0000007c


	//----- nvinfo : EIATTR_KPARAM_INFO
	.align		4
.L_11:
        /*0008*/ 	.byte	0x04, 0x17
        /*000a*/ 	.short	(.L_13 - .L_12)
.L_12:
        /*000c*/ 	.word	0x00000000
        /*0010*/ 	.short	0x0007
        /*0012*/ 	.short	0x0038
        /*0014*/ 	.byte	0x00, 0xf0, 0x11, 0x00


	//----- nvinfo : EIATTR_KPARAM_INFO
	.align		4
.L_13:
        /*0018*/ 	.byte	0x04, 0x17
        /*001a*/ 	.short	(.L_15 - .L_14)
.L_14:
        /*001c*/ 	.word	0x00000000
        /*0020*/ 	.short	0x0006
        /*0022*/ 	.short	0x0030
        /*0024*/ 	.byte	0x00, 0xf4, 0x21, 0x00


	//----- nvinfo : EIATTR_KPARAM_INFO
	.align		4
.L_15:
        /*0028*/ 	.byte	0x04, 0x17
        /*002a*/ 	.short	(.L_17 - .L_16)
.L_16:
        /*002c*/ 	.word	0x00000000
        /*0030*/ 	.short	0x0005
        /*0032*/ 	.short	0x0028
        /*0034*/ 	.byte	0x00, 0xf4, 0x21, 0x00


	//----- nvinfo : EIATTR_KPARAM_INFO
	.align		4
.L_17:
        /*0038*/ 	.byte	0x04, 0x17
        /*003a*/ 	.short	(.L_19 - .L_18)
.L_18:
        /*003c*/ 	.word	0x00000000
        /*0040*/ 	.short	0x0004
        /*0042*/ 	.short	0x0020
        /*0044*/ 	.byte	0x00, 0xf4, 0x21, 0x00


	//----- nvinfo : EIATTR_KPARAM_INFO
	.align		4
.L_19:
        /*0048*/ 	.byte	0x04, 0x17
        /*004a*/ 	.short	(.L_21 - .L_20)
.L_20:
        /*004c*/ 	.word	0x00000000
        /*0050*/ 	.short	0x0003
        /*0052*/ 	.short	0x0018
        /*0054*/ 	.byte	0x00, 0xf4, 0x21, 0x00


	//----- nvinfo : EIATTR_KPARAM_INFO
	.align		4
.L_21:
        /*0058*/ 	.byte	0x04, 0x17
        /*005a*/ 	.short	(.L_23 - .L_22)
.L_22:
        /*005c*/ 	.word	0x00000000
        /*0060*/ 	.short	0x0002
        /*0062*/ 	.short	0x0010
        /*0064*/ 	.byte	0x00, 0xf4, 0x21, 0x00


	//----- nvinfo : EIATTR_KPARAM_INFO
	.align		4
.L_23:
        /*0068*/ 	.byte	0x04, 0x17
        /*006a*/ 	.short	(.L_25 - .L_24)
.L_24:
        /*006c*/ 	.word	0x00000000
        /*0070*/ 	.short	0x0001
        /*0072*/ 	.short	0x0008
        /*0074*/ 	.byte	0x00, 0xf4, 0x21, 0x00


	//----- nvinfo : EIATTR_KPARAM_INFO
	.align		4
.L_25:
        /*0078*/ 	.byte	0x04, 0x17
        /*007a*/ 	.short	(.L_27 - .L_26)
.L_26:
        /*007c*/ 	.word	0x00000000
        /*0080*/ 	.short	0x0000
        /*0082*/ 	.short	0x0000
        /*0084*/ 	.byte	0x00, 0xf4, 0x21, 0x00


	//----- nvinfo : EIATTR_SPARSE_MMA_MASK
	.align		4
.L_27:
        /*0088*/ 	.byte	0x03, 0x50
        /*008a*/ 	.short	0x0000


	//----- nvinfo : EIATTR_MAXREG_COUNT
	.align		4
        /*008c*/ 	.byte	0x03, 0x1b
        /*008e*/ 	.short	0x00ff


	//----- nvinfo : EIATTR_EXIT_INSTR_OFFSETS
	.align		4
        /*0090*/ 	.byte	0x04, 0x1c
        /*0092*/ 	.short	(.L_29 - .L_28)


	//   ....[0]....
.L_28:
        /*0094*/ 	.word	0x000004b0


	//   ....[1]....
        /*0098*/ 	.word	0x000004d0


	//----- nvinfo : EIATTR_REQNTID
	.align		4
.L_29:
        /*009c*/ 	.byte	0x04, 0x10
        /*009e*/ 	.short	(.L_31 - .L_30)
.L_30:
        /*00a0*/ 	.word	0x00000080
        /*00a4*/ 	.word	0x00000001
        /*00a8*/ 	.word	0x00000001


	//----- nvinfo : EIATTR_CBANK_PARAM_SIZE
	.align		4
.L_31:
        /*00ac*/ 	.byte	0x03, 0x19
        /*00ae*/ 	.short	0x003c


	//----- nvinfo : EIATTR_PARAM_CBANK
	.align		4
        /*00b0*/ 	.byte	0x04, 0x0a
        /*00b2*/ 	.short	(.L_33 - .L_32)
	.align		4
.L_32:
        /*00b4*/ 	.word	index@(.nv.constant0.triton_poi_fused__native_batch_norm_legit_no_training_add_3)
        /*00b8*/ 	.short	0x0210
        /*00ba*/ 	.short	0x003c


	//----- nvinfo : EIATTR_SW_WAR
	.align		4
.L_33:
        /*00bc*/ 	.byte	0x04, 0x36
        /*00be*/ 	.short	(.L_35 - .L_34)
.L_34:
        /*00c0*/ 	.word	0x00000008
.L_35:


//--------------------- .nv.callgraph             --------------------------
	.section	.nv.callgraph,"",@"SHT_CUDA_CALLGRAPH"
	.align	4
	.sectionentsize	8
	.align		4
        /*0000*/ 	.word	0x00000000
	.align		4
        /*0004*/ 	.word	0xffffffff
	.align		4
        /*0008*/ 	.word	0x00000000
	.align		4
        /*000c*/ 	.word	0xfffffffe
	.align		4
        /*0010*/ 	.word	0x00000000
	.align		4
        /*0014*/ 	.word	0xfffffffd
	.align		4
        /*0018*/ 	.word	0x00000000
	.align		4
        /*001c*/ 	.word	0xfffffffc


//--------------------- .nv.constant4             --------------------------
	.section	.nv.constant4,"a",@progbits
	.align	8
	.align		8
.nv.constant4:
        /*0000*/ 	.dword	_$_str
	.align		8
        /*0008*/ 	.dword	_$_str_$_2


//--------------------- .text.triton_poi_fused__native_batch_norm_legit_no_training_add_3 --------------------------
	.section	.text.triton_poi_fused__native_batch_norm_legit_no_training_add_3,"ax",@progbits
	.align	128
        .global         triton_poi_fused__native_batch_norm_legit_no_training_add_3
        .type           triton_poi_fused__native_batch_norm_legit_no_training_add_3,@function
        .size           triton_poi_fused__native_batch_norm_legit_no_training_add_3,(.L_x_1 - triton_poi_fused__native_batch_norm_legit_no_training_add_3)
        .other          triton_poi_fused__native_batch_norm_legit_no_training_add_3,@"STO_CUDA_ENTRY STV_DEFAULT"
triton_poi_fused__native_batch_norm_legit_no_training_add_3:
.text.triton_poi_fused__native_batch_norm_legit_no_training_add_3:
[----:B------:R-:W0:Y:S01]  /*0000*/  LDC R1, c[0x0][0x28] ;  /* 0x00000a00ff017b82 */ /* 0x000e220000000800 */
[----:B------:R-:W1:Y:S07]  /*0010*/  S2R R0, SR_TID.X ;  /* 0x0000000000007919 */ /* 0x000e6e0000002100 */
[----:B------:R-:W2:Y:S01]  /*0020*/  LDC.64 R12, c[0x0][0x220] ;  /* 0x00008800ff0c7b82 */ /* 0x000ea20000000a00 */
[----:B------:R-:W-:Y:S01]  /*0030*/  CS2R R16, SRZ ;  /* 0x0000000000107805 */ /* 0x000fe2000001ff00 */
[----:B------:R-:W-:Y:S01]  /*0040*/  ULDC.64 UR4, c[0x0][0x208] ;  /* 0x0000820000047ab9 */ /* 0x000fe20000000a00 */
[----:B------:R-:W3:Y:S05]  /*0050*/  S2R R7, SR_CTAID.X ;  /* 0x0000000000077919 */ /* 0x000eea0000002500 */
[----:B------:R-:W4:Y:S08]  /*0060*/  LDC.64 R8, c[0x0][0x210] ;  /* 0x00008400ff087b82 */ /* 0x000f300000000a00 */
[----:B------:R-:W5:Y:S08]  /*0070*/  LDC.64 R22, c[0x0][0x218] ;  /* 0x00008600ff167b82 */ /* 0x000f700000000a00 */
[----:B------:R-:W4:Y:S01]  /*0080*/  LDC.64 R18, c[0x0][0x228] ;  /* 0x00008a00ff127b82 */ /* 0x000f220000000a00 */
[----:B-1----:R-:W-:-:S07]  /*0090*/  SHF.L.U32 R0, R0, 0x1, RZ ;  /* 0x0000000100007819 */ /* 0x002fce00000006ff */
[----:B------:R-:W1:Y:S01]  /*00a0*/  LDC.64 R10, c[0x0][0x230] ;  /* 0x00008c00ff0a7b82 */ /* 0x000e620000000a00 */
[----:B---3--:R-:W-:Y:S02]  /*00b0*/  SHF.R.S32.HI R2, RZ, 0x17, R7 ;  /* 0x00000017ff027819 */ /* 0x008fe40000011407 */
[----:B------:R-:W-:Y:S02]  /*00c0*/  LOP3.LUT R0, R0, 0xfe, RZ, 0xc0, !PT ;  /* 0x000000fe00007812 */ /* 0x000fe400078ec0ff */
[----:B------:R-:W-:Y:S02]  /*00d0*/  SGXT R2, R2, 0x1 ;  /* 0x000000010202781a */ /* 0x000fe40000000200 */
[----:B------:R-:W-:-:S04]  /*00e0*/  LEA R7, R7, R0, 0x8 ;  /* 0x0000000007077211 */ /* 0x000fc800078e40ff */
[----:B------:R-:W-:Y:S02]  /*00f0*/  LEA.HI R2, R2, R7, RZ, 0x4 ;  /* 0x0000000702027211 */ /* 0x000fe400078f20ff */
[----:B------:R-:W-:Y:S02]  /*0100*/  ISETP.GE.AND P4, PT, R7, 0x100, PT ;  /* 0x000001000700780c */ /* 0x000fe40003f86270 */
[----:B------:R-:W-:-:S04]  /*0110*/  SHF.R.S32.HI R2, RZ, 0x4, R2 ;  /* 0x00000004ff027819 */ /* 0x000fc80000011402 */
[----:B------:R-:W-:-:S04]  /*0120*/  LEA.HI R0, R2, R2, RZ, 0x2 ;  /* 0x0000000202007211 */ /* 0x000fc800078f10ff */
[----:B------:R-:W-:Y:S01]  /*0130*/  LOP3.LUT R21, R0, 0xfffffffc, RZ, 0xc0, !PT ;  /* 0xfffffffc00157812 */ /* 0x000fe200078ec0ff */
[----:B------:R-:W-:-:S03]  /*0140*/  HFMA2.MMA R0, -RZ, RZ, 0, 0 ;  /* 0x00000000ff007435 */ /* 0x000fc600000001ff */
[----:B------:R-:W-:Y:S02]  /*0150*/  IADD3 R21, R2, -R21, RZ ;  /* 0x8000001502157210 */ /* 0x000fe40007ffe0ff */
[----:B------:R-:W3:Y:S03]  /*0160*/  LDC.64 R2, c[0x0][0x238] ;  /* 0x00008e00ff027b82 */ /* 0x000ee60000000a00 */
[----:B--2---:R-:W-:-:S05]  /*0170*/  IMAD.WIDE R12, R21, 0x4, R12 ;  /* 0x00000004150c7825 */ /* 0x004fca00078e020c */
[----:B------:R-:W2:Y:S04]  /*0180*/  @!P4 LDG.E.EL R0, desc[UR4][R12.64] ;  /* 0x000000040c00c981 */ /* 0x000ea8000c2e1900 */
[----:B------:R5:W2:Y:S01]  /*0190*/  @!P4 LDG.E.EL R16, desc[UR4][R12.64] ;  /* 0x000000040c10c981 */ /* 0x000aa2000c2e1900 */
[----:B------:R-:W-:Y:S02]  /*01a0*/  CS2R R14, SRZ ;  /* 0x00000000000e7805 */ /* 0x000fe4000001ff00 */
[----:B------:R-:W-:Y:S02]  /*01b0*/  MOV R6, RZ ;  /* 0x000000ff00067202 */ /* 0x000fe40000000f00 */
[----:B------:R-:W-:Y:S01]  /*01c0*/  CS2R R4, SRZ ;  /* 0x0000000000047805 */ /* 0x000fe2000001ff00 */
[----:B----4-:R-:W-:-:S05]  /*01d0*/  IMAD.WIDE R8, R7, 0x4, R8 ;  /* 0x0000000407087825 */ /* 0x010fca00078e0208 */
[----:B------:R-:W4:Y:S01]  /*01e0*/  @!P4 LDG.E.64 R4, desc[UR4][R8.64] ;  /* 0x000000040804c981 */ /* 0x000f22000c1e1b00 */
[----:B-----5:R-:W-:-:S04]  /*01f0*/  IMAD.WIDE R12, R21, 0x4, R22 ;  /* 0x00000004150c7825 */ /* 0x020fc800078e0216 */
[----:B0-----:R-:W-:Y:S01]  /*0200*/  IMAD.WIDE R22, R21, 0x4, R18 ;  /* 0x0000000415167825 */ /* 0x001fe200078e0212 */
[----:B------:R-:W4:Y:S01]  /*0210*/  @!P4 LDG.E.EL R15, desc[UR4][R12.64] ;  /* 0x000000040c0fc981 */ /* 0x000f22000c2e1900 */
[----:B------:R-:W-:-:S03]  /*0220*/  CS2R R18, SRZ ;  /* 0x0000000000127805 */ /* 0x000fc6000001ff00 */
[----:B------:R-:W5:Y:S01]  /*0230*/  @!P4 LDG.E.EL R6, desc[UR4][R12.64] ;  /* 0x000000040c06c981 */ /* 0x000f62000c2e1900 */
[----:B-1----:R-:W-:Y:S01]  /*0240*/  IMAD.WIDE R20, R21, 0x4, R10 ;  /* 0x0000000415147825 */ /* 0x002fe200078e020a */
[----:B------:R-:W-:Y:S02]  /*0250*/  CS2R R10, SRZ ;  /* 0x00000000000a7805 */ /* 0x000fe4000001ff00 */
[----:B------:R-:W4:Y:S01]  /*0260*/  @!P4 LDG.E.EL R14, desc[UR4][R22.64] ;  /* 0x00000004160ec981 */ /* 0x000f22000c2e1900 */
[----:B---3--:R-:W-:-:S03]  /*0270*/  IMAD.WIDE R2, R7, 0x4, R2 ;  /* 0x0000000407027825 */ /* 0x008fc600078e0202 */
[----:B------:R-:W3:Y:S04]  /*0280*/  @!P4 LDG.E.EL R17, desc[UR4][R22.64] ;  /* 0x000000041611c981 */ /* 0x000ee8000c2e1900 */
[----:B------:R-:W3:Y:S04]  /*0290*/  @!P4 LDG.E.EL R19, desc[UR4][R20.64] ;  /* 0x000000041413c981 */ /* 0x000ee8000c2e1900 */
[----:B------:R-:W3:Y:S04]  /*02a0*/  @!P4 LDG.E.EL R18, desc[UR4][R20.64] ;  /* 0x000000041412c981 */ /* 0x000ee8000c2e1900 */
[----:B------:R0:W3:Y:S02]  /*02b0*/  @!P4 LDG.E.64 R10, desc[UR4][R2.64] ;  /* 0x00000004020ac981 */ /* 0x0000e4000c1e1b00 */
[----:B0-----:R-:W0:Y:S02]  /*02c0*/  LDC.64 R2, c[0x0][0x240] ;  /* 0x00009000ff027b82 */ /* 0x001e240000000a00 */
[----:B0-----:R-:W-:-:S04]  /*02d0*/  IMAD.WIDE R2, R7, 0x4, R2 ;  /* 0x0000000407027825 */ /* 0x001fc800078e0202 */
[----:B--2---:R-:W-:Y:S01]  /*02e0*/  FADD R0, R0, 9.9999997473787516356e-06 ;  /* 0x3727c5ac00007421 */ /* 0x004fe20000000000 */
[----:B------:R-:W-:-:S03]  /*02f0*/  FADD R16, R16, 9.9999997473787516356e-06 ;  /* 0x3727c5ac10107421 */ /* 0x000fc60000000000 */
[----:B------:R-:W0:Y:S08]  /*0300*/  MUFU.SQRT R8, R0 ;  /* 0x0000000000087308 */ /* 0x000e300000002000 */
[----:B------:R-:W1:Y:S01]  /*0310*/  MUFU.SQRT R9, R16 ;  /* 0x0000001000097308 */ /* 0x000e620000002000 */
[C---:B0-----:R-:W-:Y:S02]  /*0320*/  FSETP.GT.AND P0, PT, R8.reuse, 8.50705917302346158658e+37, PT ;  /* 0x7e8000000800780b */ /* 0x041fe40003f04000 */
[----:B------:R-:W-:-:S02]  /*0330*/  FSETP.GEU.AND P2, PT, R8, 1.175494350822287508e-38, PT ;  /* 0x008000000800780b */ /* 0x000fc40003f4e000 */
[C---:B-1----:R-:W-:Y:S02]  /*0340*/  FSETP.GT.AND P1, PT, R9.reuse, 8.50705917302346158658e+37, PT ;  /* 0x7e8000000900780b */ /* 0x042fe40003f24000 */
[----:B------:R-:W-:-:S07]  /*0350*/  FSETP.GEU.AND P3, PT, R9, 1.175494350822287508e-38, PT ;  /* 0x008000000900780b */ /* 0x000fce0003f6e000 */
[----:B------:R-:W-:Y:S01]  /*0360*/  @P0 FMUL R8, R8, 0.25 ;  /* 0x3e80000008080820 */ /* 0x000fe20000400000 */
[----:B------:R-:W-:-:S03]  /*0370*/  HFMA2.MMA R0, -RZ, RZ, 1.625, 0 ;  /* 0x3e800000ff007435 */ /* 0x000fc600000001ff */
[----:B------:R-:W-:Y:S01]  /*0380*/  @!P2 FMUL R8, R8, 16777216 ;  /* 0x4b8000000808a820 */ /* 0x000fe20000400000 */
[----:B------:R-:W-:-:S04]  /*0390*/  @P1 FMUL R9, R9, 0.25 ;  /* 0x3e80000009091820 */ /* 0x000fc80000400000 */
[----:B------:R-:W-:Y:S01]  /*03a0*/  @!P3 FMUL R9, R9, 16777216 ;  /* 0x4b8000000909b820 */ /* 0x000fe20000400000 */
[----:B------:R-:W0:Y:S01]  /*03b0*/  MUFU.RCP R8, R8 ;  /* 0x0000000800087308 */ /* 0x000e220000001000 */
[----:B------:R-:W-:-:S07]  /*03c0*/  FSEL R13, R0, 1, P0 ;  /* 0x3f800000000d7808 */ /* 0x000fce0000000000 */
[----:B------:R-:W1:Y:S01]  /*03d0*/  MUFU.RCP R9, R9 ;  /* 0x0000000900097308 */ /* 0x000e620000001000 */
[----:B------:R-:W-:Y:S01]  /*03e0*/  FSEL R0, R0, 1, P1 ;  /* 0x3f80000000007808 */ /* 0x000fe20000800000 */
[----:B------:R-:W-:-:S04]  /*03f0*/  @!P2 FMUL R13, R13, 16777216 ;  /* 0x4b8000000d0da820 */ /* 0x000fc80000400000 */
[----:B------:R-:W-:Y:S01]  /*0400*/  @!P3 FMUL R0, R0, 16777216 ;  /* 0x4b8000000000b820 */ /* 0x000fe20000400000 */
[----:B----4-:R-:W-:Y:S01]  /*0410*/  FADD R4, -R15, R4 ;  /* 0x000000040f047221 */ /* 0x010fe20000000100 */
[----:B-----5:R-:W-:Y:S01]  /*0420*/  FADD R5, -R6, R5 ;  /* 0x0000000506057221 */ /* 0x020fe20000000100 */
[----:B0-----:R-:W-:Y:S01]  /*0430*/  FMUL R13, R8, R13 ;  /* 0x0000000d080d7220 */ /* 0x001fe20000400000 */
[----:B-1----:R-:W-:-:S03]  /*0440*/  FMUL R0, R9, R0 ;  /* 0x0000000009007220 */ /* 0x002fc60000400000 */
[----:B------:R-:W-:Y:S01]  /*0450*/  FMUL R4, R4, R13 ;  /* 0x0000000d04047220 */ /* 0x000fe20000400000 */
[----:B------:R-:W-:-:S03]  /*0460*/  FMUL R5, R5, R0 ;  /* 0x0000000005057220 */ /* 0x000fc60000400000 */
[----:B---3--:R-:W-:Y:S01]  /*0470*/  FFMA R19, R4, R14, R19 ;  /* 0x0000000e04137223 */ /* 0x008fe20000000013 */
[----:B------:R-:W-:-:S03]  /*0480*/  FFMA R18, R5, R17, R18 ;  /* 0x0000001105127223 */ /* 0x000fc60000000012 */
[----:B------:R-:W-:Y:S01]  /*0490*/  FADD R10, R19, R10 ;  /* 0x0000000a130a7221 */ /* 0x000fe20000000000 */
[----:B------:R-:W-:Y:S01]  /*04a0*/  FADD R11, R18, R11 ;  /* 0x0000000b120b7221 */ /* 0x000fe20000000000 */
[----:B------:R-:W-:Y:S06]  /*04b0*/  @P4 EXIT ;  /* 0x000000000000494d */ /* 0x000fec0003800000 */
[----:B------:R-:W-:Y:S01]  /*04c0*/  STG.E.64 desc[UR4][R2.64], R10 ;  /* 0x0000000a02007986 */ /* 0x000fe2000c101b04 */
[----:B------:R-:W-:Y:S05]  /*04d0*/  EXIT ;  /* 0x000000000000794d */ /* 0x000fea0003800000 */
.L_x_0:
[----:B------:R-:W-:-:S00]  /*04e0*/  BRA `(.L_x_0) ;  /* 0xfffffffc00fc7947 */ /* 0x000fc0000383ffff */
[----:B------:R-:W-:-:S00]  /*04f0*/  NOP ;  /* 0x0000000000007918 */ /* 0x000fc00000000000 */
        /* <DEDUP_REMOVED lines=8> */
.L_x_1:


//--------------------- .nv.global.init           --------------------------
	.section	.nv.global.init,"aw",@progbits
.nv.global.init:
	.type		_$_str,@object
	.size		_$_str,(_$_str_$_2 - _$_str)
_$_str:
        /*0000*/ 	.byte	0x5f, 0x5f, 0x43, 0x55, 0x44, 0x41, 0x5f, 0x46, 0x54, 0x5a, 0x00
	.type		_$_str_$_2,@object
	.size		_$_str_$_2,(.L_1 - _$_str_$_2)
_$_str_$_2:
        /*000b*/ 	.byte	0x5f, 0x5f, 0x43, 0x55, 0x44, 0x41, 0x5f, 0x50, 0x52, 0x45, 0x43, 0x5f, 0x53, 0x51, 0x52, 0x54
        /*001b*/ 	.byte	0x00
.L_1:


//--------------------- .nv.constant0.triton_poi_fused__native_batch_norm_legit_no_training_add_3 --------------------------
	.section	.nv.constant0.triton_poi_fused__native_batch_norm_legit_no_training_add_3,"a",@progbits
	.sectionflags	@""
	.align	4
.nv.constant0.triton_poi_fused__native_batch_norm_legit_no_training_add_3:
	.zero		588
